//
// Generated by NVIDIA NVVM Compiler
//
// Compiler Build ID: CL-36424714
// Cuda compilation tools, release 13.0, V13.0.88
// Based on NVVM 20.0.0
//

.version 9.0
.target sm_100
.address_size 64

	// .globl	add1

.visible .entry add1(
	.param .u64 .ptr .align 1 add1_param_0
)
{
	.reg .b32 	%r<7>;
	.reg .b64 	%rd<5>;

	ld.param.u64 	%rd1, [add1_param_0];
	cvta.to.global.u64 	%rd2, %rd1;
	mov.u32 	%r1, %ctaid.x;
	mov.u32 	%r2, %ntid.x;
	mov.u32 	%r3, %tid.x;
	mad.lo.s32 	%r4, %r1, %r2, %r3;
	mul.wide.s32 	%rd3, %r4, 4;
	add.s64 	%rd4, %rd2, %rd3;
	ld.global.u32 	%r5, [%rd4];
	add.s32 	%r6, %r5, 1;
	st.global.u32 	[%rd4], %r6;
	ret;

}


// ===== COMPILED SASS (sm_100) =====

	.target	sm_100

	.elftype	@"ET_EXEC"


//--------------------- .note.nv.tkinfo           --------------------------
	.section	.note.nv.tkinfo,"",@"SHT_NOTE"
	.sectionflags	@"SHF_NOTE_NV_TKINFO"
	.tkinfo
        /*0018*/ 	.word	0x00000002
        /*0030*/ 	.string	""
        /*0030*/ 	.string	"ptxas"
        /*0030*/ 	.string	"Cuda compilation tools, release 13.0, V13.0.88"
        /*0030*/ 	.string	"Build cuda_13.0.r13.0/compiler.36424714_0"
        /*0030*/ 	.string	"-arch sm_100 -m 64 "



//--------------------- .note.nv.cuinfo           --------------------------
	.section	.note.nv.cuinfo,"",@"SHT_NOTE"
	.sectionflags	@"SHF_NOTE_NV_CUINFO"
        /*0018*/ 	.short	0x0002
        /*001a*/ 	.short	0x0064
        /*001c*/ 	.short	0x0082
	.zero		2


//--------------------- .nv.info                  --------------------------
	.section	.nv.info,"",@"SHT_CUDA_INFO"
	.align	4


	//----- nvinfo : EIATTR_REGCOUNT
	.align		4
        /*0000*/ 	.byte	0x04, 0x2f
        /*0002*/ 	.short	(.L_1 - .L_0)
	.align		4
.L_0:
        /*0004*/ 	.word	index@(add1)
        /*0008*/ 	.word	0x00000008


	//----- nvinfo : EIATTR_FRAME_SIZE
	.align		4
.L_1:
        /*000c*/ 	.byte	0x04, 0x11
        /*000e*/ 	.short	(.L_3 - .L_2)
	.align		4
.L_2:
        /*0010*/ 	.word	index@(add1)
        /*0014*/ 	.word	0x00000000


	//----- nvinfo : EIATTR_MIN_STACK_SIZE
	.align		4
.L_3:
        /*0018*/ 	.byte	0x04, 0x12
        /*001a*/ 	.short	(.L_5 - .L_4)
	.align		4
.L_4:
        /*001c*/ 	.word	index@(add1)
        /*0020*/ 	.word	0x00000000
.L_5:


//--------------------- .nv.compat                --------------------------
	.section	.nv.compat,"",@"SHT_CUDA_COMPAT_INFO"
	.align	4
        /*0000*/ 	.byte	0x02, 0x09, 0x00, 0x00, 0x02, 0x02, 0x01, 0x00, 0x02, 0x05, 0x05, 0x00, 0x03, 0x07, 0x01, 0x01
        /*0010*/ 	.byte	0x02, 0x03, 0x00, 0x00, 0x02, 0x06, 0x01, 0x00, 0x04, 0x0b, 0x08, 0x00, 0x09, 0x00, 0x00, 0x00
        /*0020*/ 	.byte	0x00, 0x00, 0x00, 0x00


//--------------------- .nv.info.add1             --------------------------
	.section	.nv.info.add1,"",@"SHT_CUDA_INFO"
	.sectionflags	@""
	.align	4


	//----- nvinfo : EIATTR_CUDA_API_VERSION
	.align		4
        /*0000*/ 	.byte	0x04, 0x37
        /*0002*/ 	.short	(.L_7 - .L_6)
.L_6:
        /*0004*/ 	.word	0x00000082


	//----- nvinfo : EIATTR_KPARAM_INFO
	.align		4
.L_7:
        /*0008*/ 	.byte	0x04, 0x17
        /*000a*/ 	.short	(.L_9 - .L_8)
.L_8:
        /*000c*/ 	.word	0x00000000
        /*0010*/ 	.short	0x0000
        /*0012*/ 	.short	0x0000
        /*0014*/ 	.byte	0x00, 0xf5, 0x21, 0x00


	//----- nvinfo : EIATTR_SPARSE_MMA_MASK
	.align		4
.L_9:
        /*0018*/ 	.byte	0x03, 0x50
        /*001a*/ 	.short	0x0000


	//----- nvinfo : EIATTR_MAXREG_COUNT
	.align		4
        /*001c*/ 	.byte	0x03, 0x1b
        /*001e*/ 	.short	0x00ff


	//----- nvinfo : EIATTR_MERCURY_ISA_VERSION
	.align		4
        /*0020*/ 	.byte	0x03, 0x5f
        /*0022*/ 	.short	0x0101


	//----- nvinfo : EIATTR_VRC_CTA_INIT_COUNT
	.align		4
        /*0024*/ 	.byte	0x02, 0x4a
	.zero		1
	.zero		1


	//----- nvinfo : EIATTR_EXIT_INSTR_OFFSETS
	.align		4
        /*0028*/ 	.byte	0x04, 0x1c
        /*002a*/ 	.short	(.L_11 - .L_10)


	//   ....[0]....
.L_10:
        /*002c*/ 	.word	0x000000b0


	//----- nvinfo : EIATTR_CBANK_PARAM_SIZE
	.align		4
.L_11:
        /*0030*/ 	.byte	0x03, 0x19
        /*0032*/ 	.short	0x0008


	//----- nvinfo : EIATTR_PARAM_CBANK
	.align		4
        /*0034*/ 	.byte	0x04, 0x0a
        /*0036*/ 	.short	(.L_13 - .L_12)
	.align		4
.L_12:
        /*0038*/ 	.word	index@(.nv.constant0.add1)
        /*003c*/ 	.short	0x0380
        /*003e*/ 	.short	0x0008


	//----- nvinfo : EIATTR_SW_WAR
	.align		4
.L_13:
        /*0040*/ 	.byte	0x04, 0x36
        /*0042*/ 	.short	(.L_15 - .L_14)
.L_14:
        /*0044*/ 	.word	0x00000008
.L_15:


//--------------------- .nv.callgraph             --------------------------
	.section	.nv.callgraph,"",@"SHT_CUDA_CALLGRAPH"
	.align	4
	.sectionentsize	8
	.align		4
        /*0000*/ 	.word	0x00000000
	.align		4
        /*0004*/ 	.word	0xffffffff
	.align		4
        /*0008*/ 	.word	0x00000000
	.align		4
        /*000c*/ 	.word	0xfffffffe
	.align		4
        /*0010*/ 	.word	0x00000000
	.align		4
        /*0014*/ 	.word	0xfffffffd
	.align		4
        /*0018*/ 	.word	0x00000000
	.align		4
        /*001c*/ 	.word	0xfffffffc


//--------------------- .text.add1                --------------------------
	.section	.text.add1,"ax",@progbits
	.align	128
        .global         add1
        .type           add1,@function
        .size           add1,(.L_x_1 - add1)
        .other          add1,@"STO_CUDA_ENTRY STV_DEFAULT"
add1:
.text.add1:
[----:B------:R-:W-:Y:S01]  /*0000*/  LDC R1, c[0x0][0x37c] ;  /* 0x0000df00ff017b82 */ /* 0x000fe20000000800 */
[----:B------:R-:W0:Y:S07]  /*0010*/  S2R R0, SR_TID.X ;  /* 0x0000000000007919 */ /* 0x000e2e0000002100 */
[----:B------:R-:W0:Y:S01]  /*0020*/  S2UR UR6, SR_CTAID.X ;  /* 0x00000000000679c3 */ /* 0x000e220000002500 */
[----:B------:R-:W1:Y:S07]  /*0030*/  LDCU.64 UR4, c[0x0][0x358] ;  /* 0x00006b00ff0477ac */ /* 0x000e6e0008000a00 */
[----:B------:R-:W0:Y:S08]  /*0040*/  LDC R5, c[0x0][0x360] ;  /* 0x0000d800ff057b82 */ /* 0x000e300000000800 */
[----:B------:R-:W2:Y:S01]  /*0050*/  LDC.64 R2, c[0x0][0x380] ;  /* 0x0000e000ff027b82 */ /* 0x000ea20000000a00 */
[----:B0-----:R-:W-:-:S04]  /*0060*/  IMAD R5, R5, UR6, R0 ;  /* 0x0000000605057c24 */ /* 0x001fc8000f8e0200 */
[----:B--2---:R-:W-:-:S05]  /*0070*/  IMAD.WIDE R2, R5, 0x4, R2 ;  /* 0x0000000405027825 */ /* 0x004fca00078e0202 */
[----:B-1----:R-:W2:Y:S02]  /*0080*/  LDG.E R0, desc[UR4][R2.64] ;  /* 0x0000000402007981 */ /* 0x002ea4000c1e1900 */
[----:B--2---:R-:W-:-:S05]  /*0090*/  IADD3 R5, PT, PT, R0, 0x1, RZ ;  /* 0x0000000100057810 */ /* 0x004fca0007ffe0ff */
[----:B------:R-:W-:Y:S01]  /*00a0*/  STG.E desc[UR4][R2.64], R5 ;  /* 0x0000000502007986 */ /* 0x000fe2000c101904 */
[----:B------:R-:W-:Y:S05]  /*00b0*/  EXIT ;  /* 0x000000000000794d */ /* 0x000fea0003800000 */
.L_x_0:
[----:B------:R-:W-:-:S00]  /*00c0*/  BRA `(.L_x_0) ;  /* 0xfffffffc00fc7947 */ /* 0x000fc0000383ffff */
[----:B------:R-:W-:-:S00]  /*00d0*/  NOP ;  /* 0x0000000000007918 */ /* 0x000fc00000000000 */
        /* <DEDUP_REMOVED lines=10> */
.L_x_1:


//--------------------- .nv.shared.reserved.0     --------------------------
	.section	.nv.shared.reserved.0,"aw",@nobits
	.weak		__nv_reservedSMEM_offset_0_alias
	.size		__nv_reservedSMEM_offset_0_alias, 0, 64
	.other		__nv_reservedSMEM_offset_0_alias,@"STO_CUDA_RESERVED_SHARED STV_DEFAULT"
__nv_reservedSMEM_offset_0_alias:
	.zero		0
	.zero		64


//--------------------- .nv.constant0.add1        --------------------------
	.section	.nv.constant0.add1,"a",@progbits
	.sectionflags	@""
	.align	4
.nv.constant0.add1:
	.zero		904


//--------------------- SYMBOLS --------------------------

	.type		.nv.reservedSmem.offset0,@object
	.size		.nv.reservedSmem.offset0,0x4
